	.headerflags	@"EF_CUDA_TEXMODE_UNIFIED EF_CUDA_64BIT_ADDRESS EF_CUDA_ACCELERATORS EF_CUDA_SM90 EF_CUDA_VIRTUAL_SM(EF_CUDA_SM90)"
	.elftype	@"ET_EXEC"


//--------------------- .nv.info                  --------------------------
	.section	.nv.info,"",@"SHT_CUDA_INFO"
	.align	4


	//----- nvinfo : EIATTR_REGCOUNT
	.align		4
        /*0000*/ 	.byte	0x04, 0x2f
        /*0002*/ 	.short	(.L_1 - .L_0)
	.align		4
.L_0:
        /*0004*/ 	.word	index@(triton_per_fused_add_clone_mse_loss_mul_4)
        /*0008*/ 	.word	0x00000010


	//----- nvinfo : EIATTR_MIN_STACK_SIZE
	.align		4
.L_1:
        /*000c*/ 	.byte	0x04, 0x12
        /*000e*/ 	.short	(.L_3 - .L_2)
	.align		4
.L_2:
        /*0010*/ 	.word	index@(triton_per_fused_add_clone_mse_loss_mul_4)
        /*0014*/ 	.word	0x00000000


	//----- nvinfo : EIATTR_FRAME_SIZE
	.align		4
.L_3:
        /*0018*/ 	.byte	0x04, 0x11
        /*001a*/ 	.short	(.L_5 - .L_4)
	.align		4
.L_4:
        /*001c*/ 	.word	index@(triton_per_fused_add_clone_mse_loss_mul_4)
        /*0020*/ 	.word	0x00000000


	//----- nvinfo : EIATTR_MIN_STACK_SIZE
	.align		4
.L_5:
        /*0024*/ 	.byte	0x04, 0x12
        /*0026*/ 	.short	(.L_7 - .L_6)
	.align		4
.L_6:
        /*0028*/ 	.word	index@(triton_per_fused_add_clone_mse_loss_mul_4)
        /*002c*/ 	.word	0x00000000
.L_7:


//--------------------- .nv.info.triton_per_fused_add_clone_mse_loss_mul_4 --------------------------
	.section	.nv.info.triton_per_fused_add_clone_mse_loss_mul_4,"",@"SHT_CUDA_INFO"
	.sectionflags	@""
	.align	4


	//----- nvinfo : EIATTR_CUDA_API_VERSION
	.align		4
        /*0000*/ 	.byte	0x04, 0x37
        /*0002*/ 	.short	(.L_9 - .L_8)
.L_8:
        /*0004*/ 	.word	0x0000007c


	//----- nvinfo : EIATTR_KPARAM_INFO
	.align		4
.L_9:
        /*0008*/ 	.byte	0x04, 0x17
        /*000a*/ 	.short	(.L_11 - .L_10)
.L_10:
        /*000c*/ 	.word	0x00000000
        /*0010*/ 	.short	0x0003
        /*0012*/ 	.short	0x0018
        /*0014*/ 	.byte	0x00, 0xf0, 0x11, 0x00


	//----- nvinfo : EIATTR_KPARAM_INFO
	.align		4
.L_11:
        /*0018*/ 	.byte	0x04, 0x17
        /*001a*/ 	.short	(.L_13 - .L_12)
.L_12:
        /*001c*/ 	.word	0x00000000
        /*0020*/ 	.short	0x0002
        /*0022*/ 	.short	0x0010
        /*0024*/ 	.byte	0x00, 0xf4, 0x21, 0x00


	//----- nvinfo : EIATTR_KPARAM_INFO
	.align		4
.L_13:
        /*0028*/ 	.byte	0x04, 0x17
        /*002a*/ 	.short	(.L_15 - .L_14)
.L_14:
        /*002c*/ 	.word	0x00000000
        /*0030*/ 	.short	0x0001
        /*0032*/ 	.short	0x0008
        /*0034*/ 	.byte	0x00, 0xf4, 0x21, 0x00


	//----- nvinfo : EIATTR_KPARAM_INFO
	.align		4
.L_15:
        /*0038*/ 	.byte	0x04, 0x17
        /*003a*/ 	.short	(.L_17 - .L_16)
.L_16:
        /*003c*/ 	.word	0x00000000
        /*0040*/ 	.short	0x0000
        /*0042*/ 	.short	0x0000
        /*0044*/ 	.byte	0x00, 0xf4, 0x21, 0x00


	//----- nvinfo : EIATTR_SPARSE_MMA_MASK
	.align		4
.L_17:
        /*0048*/ 	.byte	0x03, 0x50
        /*004a*/ 	.short	0x0000


	//----- nvinfo : EIATTR_MAXREG_COUNT
	.align		4
        /*004c*/ 	.byte	0x03, 0x1b
        /*004e*/ 	.short	0x00ff


	//----- nvinfo : EIATTR_COOP_GROUP_MASK_REGIDS
	.align		4
        /*0050*/ 	.byte	0x04, 0x29
        /*0052*/ 	.short	(.L_19 - .L_18)


	//   ....[0]....
.L_18:
        /*0054*/ 	.word	0xffffffff


	//   ....[1]....
        /*0058*/ 	.word	0xffffffff


	//   ....[2]....
        /*005c*/ 	.word	0xffffffff


	//   ....[3]....
        /*0060*/ 	.word	0xffffffff


	//   ....[4]....
        /*0064*/ 	.word	0xffffffff


	//   ....[5]....
        /*0068*/ 	.word	0xffffffff


	//----- nvinfo : EIATTR_COOP_GROUP_INSTR_OFFSETS
	.align		4
.L_19:
        /*006c*/ 	.byte	0x04, 0x28
        /*006e*/ 	.short	(.L_21 - .L_20)


	//   ....[0]....
.L_20:
        /*0070*/ 	.word	0x000001d0


	//   ....[1]....
        /*0074*/ 	.word	0x000001f0


	//   ....[2]....
        /*0078*/ 	.word	0x00000220


	//   ....[3]....
        /*007c*/ 	.word	0x00000260


	//   ....[4]....
        /*0080*/ 	.word	0x00000280


	//   ....[5]....
        /*0084*/ 	.word	0x000002f0


	//----- nvinfo : EIATTR_EXIT_INSTR_OFFSETS
	.align		4
.L_21:
        /*0088*/ 	.byte	0x04, 0x1c
        /*008a*/ 	.short	(.L_23 - .L_22)


	//   ....[0]....
.L_22:
        /*008c*/ 	.word	0x00000360


	//   ....[1]....
        /*0090*/ 	.word	0x000003c0


	//----- nvinfo : EIATTR_REQNTID
	.align		4
.L_23:
        /*0094*/ 	.byte	0x04, 0x10
        /*0096*/ 	.short	(.L_25 - .L_24)
.L_24:
        /*0098*/ 	.word	0x00000040
        /*009c*/ 	.word	0x00000001
        /*00a0*/ 	.word	0x00000001


	//----- nvinfo : EIATTR_CBANK_PARAM_SIZE
	.align		4
.L_25:
        /*00a4*/ 	.byte	0x03, 0x19
        /*00a6*/ 	.short	0x001c


	//----- nvinfo : EIATTR_PARAM_CBANK
	.align		4
        /*00a8*/ 	.byte	0x04, 0x0a
        /*00aa*/ 	.short	(.L_27 - .L_26)
	.align		4
.L_26:
        /*00ac*/ 	.word	index@(.nv.constant0.triton_per_fused_add_clone_mse_loss_mul_4)
        /*00b0*/ 	.short	0x0210
        /*00b2*/ 	.short	0x001c


	//----- nvinfo : EIATTR_SW_WAR
	.align		4
.L_27:
        /*00b4*/ 	.byte	0x04, 0x36
        /*00b6*/ 	.short	(.L_29 - .L_28)
.L_28:
        /*00b8*/ 	.word	0x00000008
.L_29:


//--------------------- .nv.callgraph             --------------------------
	.section	.nv.callgraph,"",@"SHT_CUDA_CALLGRAPH"
	.align	4
	.sectionentsize	8
	.align		4
        /*0000*/ 	.word	0x00000000
	.align		4
        /*0004*/ 	.word	0xffffffff
	.align		4
        /*0008*/ 	.word	0x00000000
	.align		4
        /*000c*/ 	.word	0xfffffffe
	.align		4
        /*0010*/ 	.word	0x00000000
	.align		4
        /*0014*/ 	.word	0xfffffffd
	.align		4
        /*0018*/ 	.word	0x00000000
	.align		4
        /*001c*/ 	.word	0xfffffffc


//--------------------- .text.triton_per_fused_add_clone_mse_loss_mul_4 --------------------------
	.section	.text.triton_per_fused_add_clone_mse_loss_mul_4,"ax",@progbits
	.sectionflags	@"SHF_BARRIERS=1"
	.align	128
        .global         triton_per_fused_add_clone_mse_loss_mul_4
        .type           triton_per_fused_add_clone_mse_loss_mul_4,@function
        .size           triton_per_fused_add_clone_mse_loss_mul_4,(.L_x_1 - triton_per_fused_add_clone_mse_loss_mul_4)
        .other          triton_per_fused_add_clone_mse_loss_mul_4,@"STO_CUDA_ENTRY STV_DEFAULT"
triton_per_fused_add_clone_mse_loss_mul_4:
.text.triton_per_fused_add_clone_mse_loss_mul_4:
[----:B------:R-:W0:Y:S02]  /*0000*/  LDC R1, c[0x0][0x28] ;  /* 0x00000a00ff017b82 */ /* 0x000e240000000800 */
[----:B------:R-:W1:Y:S01]  /*0010*/  S2R R0, SR_TID.X ;  /* 0x0000000000007919 */ /* 0x000e620000002100 */
[----:B------:R-:W2:Y:S01]  /*0020*/  LDC.64 R4, c[0x0][0x218] ;  /* 0x00008600ff047b82 */ /* 0x000ea20000000a00 */
[----:B------:R-:W-:-:S07]  /*0030*/  ULDC.64 UR6, c[0x0][0x208] ;  /* 0x0000820000067ab9 */ /* 0x000fce0000000a00 */
[----:B------:R-:W3:Y:S01]  /*0040*/  LDC.64 R8, c[0x0][0x220] ;  /* 0x00008800ff087b82 */ /* 0x000ee20000000a00 */
[----:B-1----:R-:W-:-:S04]  /*0050*/  SHF.L.U32 R2, R0, 0x2, RZ ;  /* 0x0000000200027819 */ /* 0x002fc800000006ff */
[C---:B------:R-:W-:Y:S02]  /*0060*/  LOP3.LUT R7, R2.reuse, 0xc0, RZ, 0xc0, !PT ;  /* 0x000000c002077812 */ /* 0x040fe400078ec0ff */
[----:B------:R-:W-:Y:S02]  /*0070*/  LOP3.LUT R11, R2, 0xfc, RZ, 0xc0, !PT ;  /* 0x000000fc020b7812 */ /* 0x000fe400078ec0ff */
[----:B------:R-:W-:-:S03]  /*0080*/  LOP3.LUT R7, R7, 0xf, R0, 0xf8, !PT ;  /* 0x0000000f07077812 */ /* 0x000fc600078ef800 */
[----:B--2---:R-:W-:-:S04]  /*0090*/  IMAD.WIDE.U32 R4, R11, 0x4, R4 ;  /* 0x000000040b047825 */ /* 0x004fc800078e0004 */
[----:B---3--:R-:W-:Y:S02]  /*00a0*/  IMAD.WIDE.U32 R8, R7, 0x4, R8 ;  /* 0x0000000407087825 */ /* 0x008fe400078e0008 */
[----:B------:R-:W2:Y:S04]  /*00b0*/  LDG.E.128 R4, desc[UR6][R4.64] ;  /* 0x0000000604047981 */ /* 0x000ea8000c1e1d00 */
[----:B------:R-:W2:Y:S04]  /*00c0*/  LDG.E.EL R10, desc[UR6][R8.64+0x40] ;  /* 0x00004006080a7981 */ /* 0x000ea8000c2e1900 */
[----:B------:R-:W3:Y:S04]  /*00d0*/  LDG.E.EL R11, desc[UR6][R8.64] ;  /* 0x00000006080b7981 */ /* 0x000ee8000c2e1900 */
[----:B------:R-:W4:Y:S04]  /*00e0*/  LDG.E.EL R13, desc[UR6][R8.64+0x80] ;  /* 0x00008006080d7981 */ /* 0x000f28000c2e1900 */
[----:B------:R-:W5:Y:S01]  /*00f0*/  LDG.E.EL R12, desc[UR6][R8.64+0xc0] ;  /* 0x0000c006080c7981 */ /* 0x000f62000c2e1900 */
[----:B------:R-:W1:Y:S01]  /*0100*/  S2UR UR5, SR_CgaCtaId ;  /* 0x00000000000579c3 */ /* 0x000e620000008800 */
[C---:B------:R-:W-:Y:S01]  /*0110*/  LOP3.LUT P0, RZ, R0.reuse, 0x1f, RZ, 0xc0, !PT ;  /* 0x0000001f00ff7812 */ /* 0x040fe2000780c0ff */
[----:B------:R-:W-:Y:S01]  /*0120*/  UMOV UR4, 0x400 ;  /* 0x0000040000047882 */ /* 0x000fe20000000000 */
[----:B------:R-:W-:Y:S01]  /*0130*/  ISETP.GE.AND P1, PT, R0, 0x2, PT ;  /* 0x000000020000780c */ /* 0x000fe20003f26270 */
[----:B-1----:R-:W-:Y:S01]  /*0140*/  UPRMT UR4, UR5, 0x654, UR4 ;  /* 0x0000065405047896 */ /* 0x002fe20008000004 */
[----:B--2---:R-:W-:Y:S01]  /*0150*/  FADD R10, R5, -R10 ;  /* 0x8000000a050a7221 */ /* 0x004fe20000000000 */
[----:B---3--:R-:W-:-:S03]  /*0160*/  FADD R11, R4, -R11 ;  /* 0x8000000b040b7221 */ /* 0x008fc60000000000 */
[----:B------:R-:W-:Y:S01]  /*0170*/  FMUL R10, R10, R10 ;  /* 0x0000000a0a0a7220 */ /* 0x000fe20000400000 */
[----:B----4-:R-:W-:-:S03]  /*0180*/  FADD R6, R6, -R13 ;  /* 0x8000000d06067221 */ /* 0x010fc60000000000 */
[----:B------:R-:W-:Y:S01]  /*0190*/  FFMA R11, R11, R11, R10 ;  /* 0x0000000b0b0b7223 */ /* 0x000fe2000000000a */
[----:B-----5:R-:W-:-:S03]  /*01a0*/  FADD R7, R7, -R12 ;  /* 0x8000000c07077221 */ /* 0x020fc60000000000 */
[----:B------:R-:W-:-:S04]  /*01b0*/  FFMA R6, R6, R6, R11 ;  /* 0x0000000606067223 */ /* 0x000fc8000000000b */
[----:B------:R-:W-:-:S05]  /*01c0*/  FFMA R6, R7, R7, R6 ;  /* 0x0000000707067223 */ /* 0x000fca0000000006 */
[----:B------:R-:W1:Y:S02]  /*01d0*/  SHFL.BFLY PT, R5, R6, 0x10, 0x1f ;  /* 0x0e001f0006057f89 */ /* 0x000e6400000e0000 */
[----:B-1----:R-:W-:-:S05]  /*01e0*/  FADD R5, R6, R5 ;  /* 0x0000000506057221 */ /* 0x002fca0000000000 */
[----:B------:R-:W1:Y:S02]  /*01f0*/  SHFL.BFLY PT, R4, R5, 0x8, 0x1f ;  /* 0x0d001f0005047f89 */ /* 0x000e6400000e0000 */
[----:B-1----:R-:W-:Y:S01]  /*0200*/  FADD R4, R5, R4 ;  /* 0x0000000405047221 */ /* 0x002fe20000000000 */
[----:B------:R-:W-:-:S04]  /*0210*/  SHF.R.U32.HI R5, RZ, 0x3, R0 ;  /* 0x00000003ff057819 */ /* 0x000fc80000011600 */
[----:B------:R-:W1:Y:S02]  /*0220*/  SHFL.BFLY PT, R7, R4, 0x4, 0x1f ;  /* 0x0c801f0004077f89 */ /* 0x000e6400000e0000 */
[----:B-1----:R-:W-:Y:S01]  /*0230*/  FADD R7, R4, R7 ;  /* 0x0000000704077221 */ /* 0x002fe20000000000 */
[----:B------:R-:W-:Y:S02]  /*0240*/  LOP3.LUT R4, R5, 0x4, RZ, 0xc0, !PT ;  /* 0x0000000405047812 */ /* 0x000fe400078ec0ff */
[----:B------:R-:W-:Y:S02]  /*0250*/  LOP3.LUT R5, R0, 0x1, RZ, 0xc0, !PT ;  /* 0x0000000100057812 */ /* 0x000fe400078ec0ff */
[----:B------:R-:W1:Y:S02]  /*0260*/  SHFL.BFLY PT, R8, R7, 0x2, 0x1f ;  /* 0x0c401f0007087f89 */ /* 0x000e6400000e0000 */
[----:B-1----:R-:W-:-:S05]  /*0270*/  FADD R8, R7, R8 ;  /* 0x0000000807087221 */ /* 0x002fca0000000000 */
[----:B------:R-:W1:Y:S02]  /*0280*/  SHFL.BFLY PT, R9, R8, 0x1, 0x1f ;  /* 0x0c201f0008097f89 */ /* 0x000e6400000e0000 */
[----:B-1----:R-:W-:-:S05]  /*0290*/  FADD R9, R8, R9 ;  /* 0x0000000908097221 */ /* 0x002fca0000000000 */
[----:B------:R-:W-:Y:S01]  /*02a0*/  @!P0 STS [R4+UR4], R9 ;  /* 0x0000000904008988 */ /* 0x000fe20008000804 */
[----:B------:R-:W-:Y:S01]  /*02b0*/  BAR.SYNC.DEFER_BLOCKING 0x0 ;  /* 0x0000000000007b1d */ /* 0x000fe20000010000 */
[----:B------:R-:W-:-:S04]  /*02c0*/  ISETP.NE.U32.AND P0, PT, R5, 0x1, PT ;  /* 0x000000010500780c */ /* 0x000fc80003f05070 */
[----:B------:R-:W-:Y:S01]  /*02d0*/  ISETP.LT.AND P0, PT, R0, 0x2, P0 ;  /* 0x000000020000780c */ /* 0x000fe20000701270 */
[----:B------:R-:W1:Y:S04]  /*02e0*/  @!P1 LDS R3, [R2+UR4] ;  /* 0x0000000402039984 */ /* 0x000e680008000800 */
[----:B-1----:R-:W1:Y:S02]  /*02f0*/  SHFL.BFLY PT, R6, R3, 0x1, 0x1f ;  /* 0x0c201f0003067f89 */ /* 0x002e6400000e0000 */
[----:B-1----:R-:W-:-:S06]  /*0300*/  FADD R5, R3, R6 ;  /* 0x0000000603057221 */ /* 0x002fcc0000000000 */
[----:B------:R1:W-:Y:S01]  /*0310*/  @P0 STS [R2+UR4], R5 ;  /* 0x0000000502000988 */ /* 0x0003e20008000804 */
[----:B------:R-:W-:Y:S01]  /*0320*/  BAR.SYNC.DEFER_BLOCKING 0x0 ;  /* 0x0000000000007b1d */ /* 0x000fe20000010000 */
[----:B------:R-:W-:-:S05]  /*0330*/  LOP3.LUT P0, RZ, R0, 0x3f, RZ, 0xc0, !PT ;  /* 0x0000003f00ff7812 */ /* 0x000fca000780c0ff */
[----:B------:R-:W2:Y:S02]  /*0340*/  LDS R6, [UR4] ;  /* 0x00000004ff067984 */ /* 0x000ea40008000800 */
[----:B------:R-:W-:Y:S06]  /*0350*/  BAR.SYNC.DEFER_BLOCKING 0x0 ;  /* 0x0000000000007b1d */ /* 0x000fec0000010000 */
[----:B-1----:R-:W-:Y:S05]  /*0360*/  @P0 EXIT ;  /* 0x000000000000094d */ /* 0x002fea0003800000 */
[----:B------:R-:W0:Y:S01]  /*0370*/  LDC.64 R2, c[0x0][0x210] ;  /* 0x00008400ff027b82 */ /* 0x000e220000000a00 */
[----:B--2---:R-:W-:-:S04]  /*0380*/  FADD R6, RZ, R6 ;  /* 0x00000006ff067221 */ /* 0x004fc80000000000 */
[----:B------:R-:W-:-:S04]  /*0390*/  FMUL R6, R6, 0.00390625 ;  /* 0x3b80000006067820 */ /* 0x000fc80000400000 */
[----:B------:R-:W-:-:S05]  /*03a0*/  FFMA R5, R6, 0.25, R6 ;  /* 0x3e80000006057823 */ /* 0x000fca0000000006 */
[----:B0-----:R-:W-:Y:S01]  /*03b0*/  STG.E desc[UR6][R2.64], R5 ;  /* 0x0000000502007986 */ /* 0x001fe2000c101906 */
[----:B------:R-:W-:Y:S05]  /*03c0*/  EXIT ;  /* 0x000000000000794d */ /* 0x000fea0003800000 */
.L_x_0:
[----:B------:R-:W-:-:S00]  /*03d0*/  BRA `(.L_x_0) ;  /* 0xfffffffc00fc7947 */ /* 0x000fc0000383ffff */
[----:B------:R-:W-:-:S00]  /*03e0*/  NOP ;  /* 0x0000000000007918 */ /* 0x000fc00000000000 */
        /* <DEDUP_REMOVED lines=9> */
.L_x_1:


//--------------------- .nv.shared.triton_per_fused_add_clone_mse_loss_mul_4 --------------------------
	.section	.nv.shared.triton_per_fused_add_clone_mse_loss_mul_4,"aw",@nobits
	.sectionflags	@""
	.align	16
	.zero		1024


//--------------------- .nv.constant0.triton_per_fused_add_clone_mse_loss_mul_4 --------------------------
	.section	.nv.constant0.triton_per_fused_add_clone_mse_loss_mul_4,"a",@progbits
	.sectionflags	@""
	.align	4
.nv.constant0.triton_per_fused_add_clone_mse_loss_mul_4:
	.zero		556
